//
// Generated by NVIDIA NVVM Compiler
//
// Compiler Build ID: CL-36424714
// Cuda compilation tools, release 13.0, V13.0.88
// Based on NVVM 20.0.0
//

.version 9.0
.target sm_100
.address_size 64

	// .globl	_Z8mm_tiledIfEvPKT_S2_PS0_i
// _ZZ8mm_tiledIfEvPKT_S2_PS0_iE6tile_A has been demoted
// _ZZ8mm_tiledIfEvPKT_S2_PS0_iE6tile_B has been demoted

.visible .entry _Z8mm_tiledIfEvPKT_S2_PS0_i(
	.param .u64 .ptr .align 1 _Z8mm_tiledIfEvPKT_S2_PS0_i_param_0,
	.param .u64 .ptr .align 1 _Z8mm_tiledIfEvPKT_S2_PS0_i_param_1,
	.param .u64 .ptr .align 1 _Z8mm_tiledIfEvPKT_S2_PS0_i_param_2,
	.param .u32 _Z8mm_tiledIfEvPKT_S2_PS0_i_param_3
)
{
	.reg .pred 	%p<8>;
	.reg .b32 	%r<43>;
	.reg .b32 	%f<63>;
	.reg .b64 	%rd<13>;
	// demoted variable
	.shared .align 4 .b8 _ZZ8mm_tiledIfEvPKT_S2_PS0_iE6tile_A[1024];
	// demoted variable
	.shared .align 4 .b8 _ZZ8mm_tiledIfEvPKT_S2_PS0_iE6tile_B[1024];
	ld.param.u64 	%rd3, [_Z8mm_tiledIfEvPKT_S2_PS0_i_param_0];
	ld.param.u64 	%rd4, [_Z8mm_tiledIfEvPKT_S2_PS0_i_param_1];
	ld.param.u64 	%rd5, [_Z8mm_tiledIfEvPKT_S2_PS0_i_param_2];
	ld.param.u32 	%r24, [_Z8mm_tiledIfEvPKT_S2_PS0_i_param_3];
	mov.u32 	%r25, %ctaid.y;
	shl.b32 	%r26, %r25, 4;
	mov.u32 	%r40, %tid.y;
	add.s32 	%r2, %r26, %r40;
	mov.u32 	%r27, %ctaid.x;
	shl.b32 	%r3, %r27, 4;
	mov.u32 	%r38, %tid.x;
	add.s32 	%r5, %r3, %r38;
	setp.lt.s32 	%p1, %r24, 1;
	mov.f32 	%f62, 0f00000000;
	@%p1 bra 	$L__BB0_7;
	add.s32 	%r28, %r24, 15;
	shr.u32 	%r29, %r28, 4;
	shl.b32 	%r30, %r40, 6;
	mov.u32 	%r31, _ZZ8mm_tiledIfEvPKT_S2_PS0_iE6tile_A;
	add.s32 	%r6, %r31, %r30;
	shl.b32 	%r32, %r38, 2;
	add.s32 	%r7, %r6, %r32;
	mov.u32 	%r33, _ZZ8mm_tiledIfEvPKT_S2_PS0_iE6tile_B;
	add.s32 	%r9, %r33, %r32;
	add.s32 	%r8, %r9, %r30;
	neg.s32 	%r42, %r29;
	mad.lo.s32 	%r34, %r40, %r24, %r38;
	add.s32 	%r41, %r34, %r3;
	shl.b32 	%r12, %r24, 4;
	mad.lo.s32 	%r39, %r24, %r2, %r38;
	cvta.to.global.u64 	%rd1, %rd3;
	cvta.to.global.u64 	%rd2, %rd4;
	mov.f32 	%f62, 0f00000000;
$L__BB0_2:
	max.u32 	%r35, %r2, %r38;
	setp.ge.u32 	%p2, %r35, %r24;
	mov.f32 	%f60, 0f00000000;
	@%p2 bra 	$L__BB0_4;
	mul.wide.u32 	%rd6, %r39, 4;
	add.s64 	%rd7, %rd1, %rd6;
	ld.global.f32 	%f60, [%rd7];
$L__BB0_4:
	setp.ge.s32 	%p3, %r5, %r24;
	st.shared.f32 	[%r7], %f60;
	setp.ge.u32 	%p4, %r40, %r24;
	mov.f32 	%f61, 0f00000000;
	or.pred  	%p5, %p3, %p4;
	@%p5 bra 	$L__BB0_6;
	mul.wide.u32 	%rd8, %r41, 4;
	add.s64 	%rd9, %rd2, %rd8;
	ld.global.f32 	%f61, [%rd9];
$L__BB0_6:
	st.shared.f32 	[%r8], %f61;
	bar.sync 	0;
	ld.shared.f32 	%f12, [%r6];
	ld.shared.f32 	%f13, [%r9];
	fma.rn.f32 	%f14, %f12, %f13, %f62;
	ld.shared.f32 	%f15, [%r6+4];
	ld.shared.f32 	%f16, [%r9+64];
	fma.rn.f32 	%f17, %f15, %f16, %f14;
	ld.shared.f32 	%f18, [%r6+8];
	ld.shared.f32 	%f19, [%r9+128];
	fma.rn.f32 	%f20, %f18, %f19, %f17;
	ld.shared.f32 	%f21, [%r6+12];
	ld.shared.f32 	%f22, [%r9+192];
	fma.rn.f32 	%f23, %f21, %f22, %f20;
	ld.shared.f32 	%f24, [%r6+16];
	ld.shared.f32 	%f25, [%r9+256];
	fma.rn.f32 	%f26, %f24, %f25, %f23;
	ld.shared.f32 	%f27, [%r6+20];
	ld.shared.f32 	%f28, [%r9+320];
	fma.rn.f32 	%f29, %f27, %f28, %f26;
	ld.shared.f32 	%f30, [%r6+24];
	ld.shared.f32 	%f31, [%r9+384];
	fma.rn.f32 	%f32, %f30, %f31, %f29;
	ld.shared.f32 	%f33, [%r6+28];
	ld.shared.f32 	%f34, [%r9+448];
	fma.rn.f32 	%f35, %f33, %f34, %f32;
	ld.shared.f32 	%f36, [%r6+32];
	ld.shared.f32 	%f37, [%r9+512];
	fma.rn.f32 	%f38, %f36, %f37, %f35;
	ld.shared.f32 	%f39, [%r6+36];
	ld.shared.f32 	%f40, [%r9+576];
	fma.rn.f32 	%f41, %f39, %f40, %f38;
	ld.shared.f32 	%f42, [%r6+40];
	ld.shared.f32 	%f43, [%r9+640];
	fma.rn.f32 	%f44, %f42, %f43, %f41;
	ld.shared.f32 	%f45, [%r6+44];
	ld.shared.f32 	%f46, [%r9+704];
	fma.rn.f32 	%f47, %f45, %f46, %f44;
	ld.shared.f32 	%f48, [%r6+48];
	ld.shared.f32 	%f49, [%r9+768];
	fma.rn.f32 	%f50, %f48, %f49, %f47;
	ld.shared.f32 	%f51, [%r6+52];
	ld.shared.f32 	%f52, [%r9+832];
	fma.rn.f32 	%f53, %f51, %f52, %f50;
	ld.shared.f32 	%f54, [%r6+56];
	ld.shared.f32 	%f55, [%r9+896];
	fma.rn.f32 	%f56, %f54, %f55, %f53;
	ld.shared.f32 	%f57, [%r6+60];
	ld.shared.f32 	%f58, [%r9+960];
	fma.rn.f32 	%f62, %f57, %f58, %f56;
	bar.sync 	0;
	add.s32 	%r42, %r42, 1;
	setp.ne.s32 	%p6, %r42, 0;
	add.s32 	%r41, %r41, %r12;
	add.s32 	%r40, %r40, 16;
	add.s32 	%r39, %r39, 16;
	add.s32 	%r38, %r38, 16;
	@%p6 bra 	$L__BB0_2;
$L__BB0_7:
	max.s32 	%r36, %r2, %r5;
	setp.ge.s32 	%p7, %r36, %r24;
	@%p7 bra 	$L__BB0_9;
	mad.lo.s32 	%r37, %r24, %r2, %r5;
	cvta.to.global.u64 	%rd10, %rd5;
	mul.wide.s32 	%rd11, %r37, 4;
	add.s64 	%rd12, %rd10, %rd11;
	st.global.f32 	[%rd12], %f62;
$L__BB0_9:
	ret;

}


// ===== COMPILED SASS (sm_100) =====

	.target	sm_100

	.elftype	@"ET_EXEC"


//--------------------- .note.nv.tkinfo           --------------------------
	.section	.note.nv.tkinfo,"",@"SHT_NOTE"
	.sectionflags	@"SHF_NOTE_NV_TKINFO"
	.tkinfo
        /*0018*/ 	.word	0x00000002
        /*0030*/ 	.string	""
        /*0030*/ 	.string	"ptxas"
        /*0030*/ 	.string	"Cuda compilation tools, release 13.0, V13.0.88"
        /*0030*/ 	.string	"Build cuda_13.0.r13.0/compiler.36424714_0"
        /*0030*/ 	.string	"-arch sm_100 -m 64 "



//--------------------- .note.nv.cuinfo           --------------------------
	.section	.note.nv.cuinfo,"",@"SHT_NOTE"
	.sectionflags	@"SHF_NOTE_NV_CUINFO"
        /*0018*/ 	.short	0x0002
        /*001a*/ 	.short	0x0064
        /*001c*/ 	.short	0x0082
	.zero		2


//--------------------- .nv.info                  --------------------------
	.section	.nv.info,"",@"SHT_CUDA_INFO"
	.align	4


	//----- nvinfo : EIATTR_REGCOUNT
	.align		4
        /*0000*/ 	.byte	0x04, 0x2f
        /*0002*/ 	.short	(.L_1 - .L_0)
	.align		4
.L_0:
        /*0004*/ 	.word	index@(_Z8mm_tiledIfEvPKT_S2_PS0_i)
        /*0008*/ 	.word	0x00000020


	//----- nvinfo : EIATTR_FRAME_SIZE
	.align		4
.L_1:
        /*000c*/ 	.byte	0x04, 0x11
        /*000e*/ 	.short	(.L_3 - .L_2)
	.align		4
.L_2:
        /*0010*/ 	.word	index@(_Z8mm_tiledIfEvPKT_S2_PS0_i)
        /*0014*/ 	.word	0x00000000


	//----- nvinfo : EIATTR_MIN_STACK_SIZE
	.align		4
.L_3:
        /*0018*/ 	.byte	0x04, 0x12
        /*001a*/ 	.short	(.L_5 - .L_4)
	.align		4
.L_4:
        /*001c*/ 	.word	index@(_Z8mm_tiledIfEvPKT_S2_PS0_i)
        /*0020*/ 	.word	0x00000000
.L_5:


//--------------------- .nv.compat                --------------------------
	.section	.nv.compat,"",@"SHT_CUDA_COMPAT_INFO"
	.align	4
        /*0000*/ 	.byte	0x02, 0x09, 0x00, 0x00, 0x02, 0x02, 0x01, 0x00, 0x02, 0x05, 0x05, 0x00, 0x03, 0x07, 0x01, 0x01
        /*0010*/ 	.byte	0x02, 0x03, 0x00, 0x00, 0x02, 0x06, 0x01, 0x00, 0x04, 0x0b, 0x08, 0x00, 0x09, 0x00, 0x00, 0x00
        /*0020*/ 	.byte	0x00, 0x00, 0x00, 0x00


//--------------------- .nv.info._Z8mm_tiledIfEvPKT_S2_PS0_i --------------------------
	.section	.nv.info._Z8mm_tiledIfEvPKT_S2_PS0_i,"",@"SHT_CUDA_INFO"
	.sectionflags	@""
	.align	4


	//----- nvinfo : EIATTR_CUDA_API_VERSION
	.align		4
        /*0000*/ 	.byte	0x04, 0x37
        /*0002*/ 	.short	(.L_7 - .L_6)
.L_6:
        /*0004*/ 	.word	0x00000082


	//----- nvinfo : EIATTR_KPARAM_INFO
	.align		4
.L_7:
        /*0008*/ 	.byte	0x04, 0x17
        /*000a*/ 	.short	(.L_9 - .L_8)
.L_8:
        /*000c*/ 	.word	0x00000000
        /*0010*/ 	.short	0x0003
        /*0012*/ 	.short	0x0018
        /*0014*/ 	.byte	0x00, 0xf0, 0x11, 0x00


	//----- nvinfo : EIATTR_KPARAM_INFO
	.align		4
.L_9:
        /*0018*/ 	.byte	0x04, 0x17
        /*001a*/ 	.short	(.L_11 - .L_10)
.L_10:
        /*001c*/ 	.word	0x00000000
        /*0020*/ 	.short	0x0002
        /*0022*/ 	.short	0x0010
        /*0024*/ 	.byte	0x00, 0xf5, 0x21, 0x00


	//----- nvinfo : EIATTR_KPARAM_INFO
	.align		4
.L_11:
        /*0028*/ 	.byte	0x04, 0x17
        /*002a*/ 	.short	(.L_13 - .L_12)
.L_12:
        /*002c*/ 	.word	0x00000000
        /*0030*/ 	.short	0x0001
        /*0032*/ 	.short	0x0008
        /*0034*/ 	.byte	0x00, 0xf5, 0x21, 0x00


	//----- nvinfo : EIATTR_KPARAM_INFO
	.align		4
.L_13:
        /*0038*/ 	.byte	0x04, 0x17
        /*003a*/ 	.short	(.L_15 - .L_14)
.L_14:
        /*003c*/ 	.word	0x00000000
        /*0040*/ 	.short	0x0000
        /*0042*/ 	.short	0x0000
        /*0044*/ 	.byte	0x00, 0xf5, 0x21, 0x00


	//----- nvinfo : EIATTR_SPARSE_MMA_MASK
	.align		4
.L_15:
        /*0048*/ 	.byte	0x03, 0x50
        /*004a*/ 	.short	0x0000


	//----- nvinfo : EIATTR_MAXREG_COUNT
	.align		4
        /*004c*/ 	.byte	0x03, 0x1b
        /*004e*/ 	.short	0x00ff


	//----- nvinfo : EIATTR_NUM_BARRIERS
	.align		4
        /*0050*/ 	.byte	0x02, 0x4c
        /*0052*/ 	.byte	0x01
	.zero		1


	//----- nvinfo : EIATTR_MERCURY_ISA_VERSION
	.align		4
        /*0054*/ 	.byte	0x03, 0x5f
        /*0056*/ 	.short	0x0101


	//----- nvinfo : EIATTR_VRC_CTA_INIT_COUNT
	.align		4
        /*0058*/ 	.byte	0x02, 0x4a
	.zero		1
	.zero		1


	//----- nvinfo : EIATTR_EXIT_INSTR_OFFSETS
	.align		4
        /*005c*/ 	.byte	0x04, 0x1c
        /*005e*/ 	.short	(.L_17 - .L_16)


	//   ....[0]....
.L_16:
        /*0060*/ 	.word	0x000005c0


	//   ....[1]....
        /*0064*/ 	.word	0x00000610


	//----- nvinfo : EIATTR_CBANK_PARAM_SIZE
	.align		4
.L_17:
        /*0068*/ 	.byte	0x03, 0x19
        /*006a*/ 	.short	0x001c


	//----- nvinfo : EIATTR_PARAM_CBANK
	.align		4
        /*006c*/ 	.byte	0x04, 0x0a
        /*006e*/ 	.short	(.L_19 - .L_18)
	.align		4
.L_18:
        /*0070*/ 	.word	index@(.nv.constant0._Z8mm_tiledIfEvPKT_S2_PS0_i)
        /*0074*/ 	.short	0x0380
        /*0076*/ 	.short	0x001c


	//----- nvinfo : EIATTR_SW_WAR
	.align		4
.L_19:
        /*0078*/ 	.byte	0x04, 0x36
        /*007a*/ 	.short	(.L_21 - .L_20)
.L_20:
        /*007c*/ 	.word	0x00000008
.L_21:


//--------------------- .nv.callgraph             --------------------------
	.section	.nv.callgraph,"",@"SHT_CUDA_CALLGRAPH"
	.align	4
	.sectionentsize	8
	.align		4
        /*0000*/ 	.word	0x00000000
	.align		4
        /*0004*/ 	.word	0xffffffff
	.align		4
        /*0008*/ 	.word	0x00000000
	.align		4
        /*000c*/ 	.word	0xfffffffe
	.align		4
        /*0010*/ 	.word	0x00000000
	.align		4
        /*0014*/ 	.word	0xfffffffd
	.align		4
        /*0018*/ 	.word	0x00000000
	.align		4
        /*001c*/ 	.word	0xfffffffc


//--------------------- .text._Z8mm_tiledIfEvPKT_S2_PS0_i --------------------------
	.section	.text._Z8mm_tiledIfEvPKT_S2_PS0_i,"ax",@progbits
	.align	128
        .global         _Z8mm_tiledIfEvPKT_S2_PS0_i
        .type           _Z8mm_tiledIfEvPKT_S2_PS0_i,@function
        .size           _Z8mm_tiledIfEvPKT_S2_PS0_i,(.L_x_3 - _Z8mm_tiledIfEvPKT_S2_PS0_i)
        .other          _Z8mm_tiledIfEvPKT_S2_PS0_i,@"STO_CUDA_ENTRY STV_DEFAULT"
_Z8mm_tiledIfEvPKT_S2_PS0_i:
.text._Z8mm_tiledIfEvPKT_S2_PS0_i:
[----:B------:R-:W-:Y:S01]  /*0000*/  LDC R1, c[0x0][0x37c] ;  /* 0x0000df00ff017b82 */ /* 0x000fe20000000800 */
[----:B------:R-:W0:Y:S01]  /*0010*/  LDCU UR4, c[0x0][0x398] ;  /* 0x00007300ff0477ac */ /* 0x000e220008000800 */
[----:B------:R-:W1:Y:S01]  /*0020*/  S2R R2, SR_CTAID.Y ;  /* 0x0000000000027919 */ /* 0x000e620000002600 */
[----:B------:R-:W-:Y:S01]  /*0030*/  HFMA2 R23, -RZ, RZ, 0, 0 ;  /* 0x00000000ff177431 */ /* 0x000fe200000001ff */
[----:B------:R-:W2:Y:S01]  /*0040*/  LDCU.64 UR8, c[0x0][0x358] ;  /* 0x00006b00ff0877ac */ /* 0x000ea20008000a00 */
[----:B------:R-:W1:Y:S01]  /*0050*/  S2R R7, SR_TID.Y ;  /* 0x0000000000077919 */ /* 0x000e620000002200 */
[----:B------:R-:W3:Y:S01]  /*0060*/  S2R R8, SR_CTAID.X ;  /* 0x0000000000087919 */ /* 0x000ee20000002500 */
[----:B------:R-:W3:Y:S01]  /*0070*/  S2R R3, SR_TID.X ;  /* 0x0000000000037919 */ /* 0x000ee20000002100 */
[----:B0-----:R-:W-:-:S04]  /*0080*/  MOV R0, UR4 ;  /* 0x0000000400007c02 */ /* 0x001fc80008000f00 */
[----:B------:R-:W-:Y:S02]  /*0090*/  ISETP.GE.AND P0, PT, R0, 0x1, PT ;  /* 0x000000010000780c */ /* 0x000fe40003f06270 */
[----:B-1----:R-:W-:Y:S02]  /*00a0*/  LEA R2, R2, R7, 0x4 ;  /* 0x0000000702027211 */ /* 0x002fe400078e20ff */
[----:B---3--:R-:W-:-:S09]  /*00b0*/  LEA R5, R8, R3, 0x4 ;  /* 0x0000000308057211 */ /* 0x008fd200078e20ff */
[----:B--2---:R-:W-:Y:S05]  /*00c0*/  @!P0 BRA `(.L_x_0) ;  /* 0x0000000400348947 */ /* 0x004fea0003800000 */
[----:B------:R-:W0:Y:S01]  /*00d0*/  S2UR UR6, SR_CgaCtaId ;  /* 0x00000000000679c3 */ /* 0x000e220000008800 */
[----:B------:R-:W-:Y:S01]  /*00e0*/  UMOV UR4, 0x400 ;  /* 0x0000040000047882 */ /* 0x000fe20000000000 */
[----:B------:R-:W-:Y:S01]  /*00f0*/  IADD3 R4, PT, PT, R0, 0xf, RZ ;  /* 0x0000000f00047810 */ /* 0x000fe20007ffe0ff */
[----:B------:R-:W-:Y:S01]  /*0100*/  UIADD3 UR5, UPT, UPT, UR4, 0x400, URZ ;  /* 0x0000040004057890 */ /* 0x000fe2000fffe0ff */
[-C--:B------:R-:W-:Y:S01]  /*0110*/  IMAD R17, R7, R0.reuse, R3 ;  /* 0x0000000007117224 */ /* 0x080fe200078e0203 */
[----:B------:R-:W-:Y:S02]  /*0120*/  MOV R23, RZ ;  /* 0x000000ff00177202 */ /* 0x000fe40000000f00 */
[----:B------:R-:W-:Y:S01]  /*0130*/  SHF.R.U32.HI R19, RZ, 0x4, R4 ;  /* 0x00000004ff137819 */ /* 0x000fe20000011604 */
[----:B------:R-:W1:Y:S01]  /*0140*/  LDC R6, c[0x0][0x398] ;  /* 0x0000e600ff067b82 */ /* 0x000e620000000800 */
[----:B------:R-:W-:Y:S02]  /*0150*/  IMAD R17, R8, 0x10, R17 ;  /* 0x0000001008117824 */ /* 0x000fe400078e0211 */
[----:B------:R-:W-:Y:S01]  /*0160*/  IMAD R4, R2, R0, R3 ;  /* 0x0000000002047224 */ /* 0x000fe200078e0203 */
[----:B------:R-:W-:Y:S01]  /*0170*/  IADD3 R19, PT, PT, -R19, RZ, RZ ;  /* 0x000000ff13137210 */ /* 0x000fe20007ffe1ff */
[----:B0-----:R-:W-:-:S02]  /*0180*/  ULEA UR5, UR6, UR5, 0x18 ;  /* 0x0000000506057291 */ /* 0x001fc4000f8ec0ff */
[----:B------:R-:W-:-:S04]  /*0190*/  ULEA UR4, UR6, UR4, 0x18 ;  /* 0x0000000406047291 */ /* 0x000fc8000f8ec0ff */
[----:B------:R-:W-:Y:S02]  /*01a0*/  LEA R20, R3, UR5, 0x2 ;  /* 0x0000000503147c11 */ /* 0x000fe4000f8e10ff */
[----:B------:R-:W-:-:S03]  /*01b0*/  LEA R18, R7, UR4, 0x6 ;  /* 0x0000000407127c11 */ /* 0x000fc6000f8e30ff */
[----:B------:R-:W-:Y:S01]  /*01c0*/  IMAD R16, R7, 0x40, R20 ;  /* 0x0000004007107824 */ /* 0x000fe200078e0214 */
[----:B------:R-:W-:-:S07]  /*01d0*/  LEA R21, R3, R18, 0x2 ;  /* 0x0000001203157211 */ /* 0x000fce00078e10ff */
.L_x_1:
[----:B-1----:R-:W-:Y:S01]  /*01e0*/  MOV R0, R6 ;  /* 0x0000000600007202 */ /* 0x002fe20000000f00 */
[----:B------:R-:W-:Y:S01]  /*01f0*/  HFMA2 R22, -RZ, RZ, 0, 0 ;  /* 0x00000000ff167431 */ /* 0x000fe200000001ff */
[----:B------:R-:W-:Y:S02]  /*0200*/  VIMNMX.U32 R9, PT, PT, R2, R3, !PT ;  /* 0x0000000302097248 */ /* 0x000fe40007fe0000 */
[-C--:B------:R-:W-:Y:S02]  /*0210*/  ISETP.GE.U32.AND P0, PT, R7, R0.reuse, PT ;  /* 0x000000000700720c */ /* 0x080fe40003f06070 */
[-C--:B------:R-:W-:Y:S02]  /*0220*/  ISETP.GE.U32.AND P1, PT, R9, R0.reuse, PT ;  /* 0x000000000900720c */ /* 0x080fe40003f26070 */
[----:B------:R-:W-:Y:S02]  /*0230*/  ISETP.GE.OR P0, PT, R5, R0, P0 ;  /* 0x000000000500720c */ /* 0x000fe40000706670 */
[----:B------:R-:W-:-:S09]  /*0240*/  MOV R27, RZ ;  /* 0x000000ff001b7202 */ /* 0x000fd20000000f00 */
[----:B------:R-:W0:Y:S08]  /*0250*/  @!P1 LDC.64 R10, c[0x0][0x380] ;  /* 0x0000e000ff0a9b82 */ /* 0x000e300000000a00 */
[----:B------:R-:W1:Y:S01]  /*0260*/  @!P0 LDC.64 R8, c[0x0][0x388] ;  /* 0x0000e200ff088b82 */ /* 0x000e620000000a00 */
[----:B0-----:R-:W-:-:S05]  /*0270*/  @!P1 IMAD.WIDE.U32 R10, R4, 0x4, R10 ;  /* 0x00000004040a9825 */ /* 0x001fca00078e000a */
[----:B------:R-:W2:Y:S01]  /*0280*/  @!P1 LDG.E R22, desc[UR8][R10.64] ;  /* 0x000000080a169981 */ /* 0x000ea2000c1e1900 */
[----:B-1----:R-:W-:-:S05]  /*0290*/  @!P0 IMAD.WIDE.U32 R8, R17, 0x4, R8 ;  /* 0x0000000411088825 */ /* 0x002fca00078e0008 */
[----:B------:R-:W3:Y:S01]  /*02a0*/  @!P0 LDG.E R27, desc[UR8][R8.64] ;  /* 0x00000008081b8981 */ /* 0x000ee2000c1e1900 */
[----:B------:R-:W-:-:S05]  /*02b0*/  VIADD R19, R19, 0x1 ;  /* 0x0000000113137836 */ /* 0x000fca0000000000 */
[----:B------:R-:W-:Y:S02]  /*02c0*/  ISETP.NE.AND P0, PT, R19, RZ, PT ;  /* 0x000000ff1300720c */ /* 0x000fe40003f05270 */
[----:B------:R-:W-:Y:S02]  /*02d0*/  IADD3 R3, PT, PT, R3, 0x10, RZ ;  /* 0x0000001003037810 */ /* 0x000fe40007ffe0ff */
[----:B------:R-:W-:Y:S02]  /*02e0*/  IADD3 R7, PT, PT, R7, 0x10, RZ ;  /* 0x0000001007077810 */ /* 0x000fe40007ffe0ff */
[----:B------:R-:W-:Y:S02]  /*02f0*/  IADD3 R4, PT, PT, R4, 0x10, RZ ;  /* 0x0000001004047810 */ /* 0x000fe40007ffe0ff */
[----:B------:R-:W-:Y:S01]  /*0300*/  LEA R17, R0, R17, 0x4 ;  /* 0x0000001100117211 */ /* 0x000fe200078e20ff */
[----:B--2---:R-:W-:Y:S04]  /*0310*/  STS [R21], R22 ;  /* 0x0000001615007388 */ /* 0x004fe80000000800 */
[----:B---3--:R-:W-:Y:S01]  /*0320*/  STS [R16], R27 ;  /* 0x0000001b10007388 */ /* 0x008fe20000000800 */
[----:B------:R-:W-:Y:S06]  /*0330*/  BAR.SYNC.DEFER_BLOCKING 0x0 ;  /* 0x0000000000007b1d */ /* 0x000fec0000010000 */
[----:B------:R-:W-:Y:S04]  /*0340*/  LDS R26, [R20] ;  /* 0x00000000141a7984 */ /* 0x000fe80000000800 */
[----:B------:R-:W0:Y:S04]  /*0350*/  LDS.128 R12, [R18] ;  /* 0x00000000120c7984 */ /* 0x000e280000000c00 */
[----:B------:R-:W1:Y:S04]  /*0360*/  LDS R29, [R20+0x40] ;  /* 0x00004000141d7984 */ /* 0x000e680000000800 */
[----:B------:R-:W2:Y:S04]  /*0370*/  LDS R25, [R20+0x80] ;  /* 0x0000800014197984 */ /* 0x000ea80000000800 */
[----:B------:R-:W3:Y:S04]  /*0380*/  LDS R24, [R20+0xc0] ;  /* 0x0000c00014187984 */ /* 0x000ee80000000800 */
[----:B------:R-:W-:Y:S04]  /*0390*/  LDS.128 R8, [R18+0x10] ;  /* 0x0000100012087984 */ /* 0x000fe80000000c00 */
[----:B------:R-:W-:Y:S04]  /*03a0*/  LDS R22, [R20+0x140] ;  /* 0x0001400014167984 */ /* 0x000fe80000000800 */
[----:B------:R-:W-:Y:S01]  /*03b0*/  LDS R27, [R20+0x200] ;  /* 0x00020000141b7984 */ /* 0x000fe20000000800 */
[----:B0-----:R-:W-:-:S03]  /*03c0*/  FFMA R12, R12, R26, R23 ;  /* 0x0000001a0c0c7223 */ /* 0x001fc60000000017 */
[----:B------:R-:W0:Y:S01]  /*03d0*/  LDS R23, [R20+0x100] ;  /* 0x0001000014177984 */ /* 0x000e220000000800 */
[----:B-1----:R-:W-:-:S03]  /*03e0*/  FFMA R12, R29, R13, R12 ;  /* 0x0000000d1d0c7223 */ /* 0x002fc6000000000c */
[----:B------:R-:W-:Y:S01]  /*03f0*/  LDS R26, [R20+0x1c0] ;  /* 0x0001c000141a7984 */ /* 0x000fe20000000800 */
[----:B--2---:R-:W-:-:S03]  /*0400*/  FFMA R13, R25, R14, R12 ;  /* 0x0000000e190d7223 */ /* 0x004fc6000000000c */
[----:B------:R-:W1:Y:S01]  /*0410*/  LDS R25, [R20+0x180] ;  /* 0x0001800014197984 */ /* 0x000e620000000800 */
[----:B---3--:R-:W-:-:S03]  /*0420*/  FFMA R13, R24, R15, R13 ;  /* 0x0000000f180d7223 */ /* 0x008fc6000000000d */
[----:B------:R-:W-:Y:S01]  /*0430*/  LDS R24, [R20+0x240] ;  /* 0x0002400014187984 */ /* 0x000fe20000000800 */
[----:B0-----:R-:W-:-:S03]  /*0440*/  FFMA R23, R8, R23, R13 ;  /* 0x0000001708177223 */ /* 0x001fc6000000000d */
[----:B------:R-:W0:Y:S01]  /*0450*/  LDS.128 R12, [R18+0x20] ;  /* 0x00002000120c7984 */ /* 0x000e220000000c00 */
[----:B------:R-:W-:-:S03]  /*0460*/  FFMA R22, R22, R9, R23 ;  /* 0x0000000916167223 */ /* 0x000fc60000000017 */
[----:B------:R-:W2:Y:S01]  /*0470*/  LDS R23, [R20+0x280] ;  /* 0x0002800014177984 */ /* 0x000ea20000000800 */
[----:B-1----:R-:W-:-:S03]  /*0480*/  FFMA R25, R25, R10, R22 ;  /* 0x0000000a19197223 */ /* 0x002fc60000000016 */
[----:B------:R-:W1:Y:S01]  /*0490*/  LDS R22, [R20+0x2c0] ;  /* 0x0002c00014167984 */ /* 0x000e620000000800 */
[----:B------:R-:W-:-:S03]  /*04a0*/  FFMA R11, R26, R11, R25 ;  /* 0x0000000b1a0b7223 */ /* 0x000fc60000000019 */
[----:B------:R-:W-:Y:S01]  /*04b0*/  LDS R25, [R20+0x300] ;  /* 0x0003000014197984 */ /* 0x000fe20000000800 */
[----:B0-----:R-:W-:-:S03]  /*04c0*/  FFMA R27, R12, R27, R11 ;  /* 0x0000001b0c1b7223 */ /* 0x001fc6000000000b */
[----:B------:R-:W0:Y:S01]  /*04d0*/  LDS.128 R8, [R18+0x30] ;  /* 0x0000300012087984 */ /* 0x000e220000000c00 */
[----:B------:R-:W-:-:S03]  /*04e0*/  FFMA R24, R24, R13, R27 ;  /* 0x0000000d18187223 */ /* 0x000fc6000000001b */
[----:B------:R-:W3:Y:S04]  /*04f0*/  LDS R27, [R20+0x340] ;  /* 0x00034000141b7984 */ /* 0x000ee80000000800 */
[----:B------:R-:W4:Y:S04]  /*0500*/  LDS R13, [R20+0x380] ;  /* 0x00038000140d7984 */ /* 0x000f280000000800 */
[----:B------:R-:W5:Y:S01]  /*0510*/  LDS R12, [R20+0x3c0] ;  /* 0x0003c000140c7984 */ /* 0x000f620000000800 */
[----:B--2---:R-:W-:-:S04]  /*0520*/  FFMA R23, R23, R14, R24 ;  /* 0x0000000e17177223 */ /* 0x004fc80000000018 */
[----:B-1----:R-:W-:-:S04]  /*0530*/  FFMA R15, R22, R15, R23 ;  /* 0x0000000f160f7223 */ /* 0x002fc80000000017 */
[----:B0-----:R-:W-:-:S04]  /*0540*/  FFMA R8, R8, R25, R15 ;  /* 0x0000001908087223 */ /* 0x001fc8000000000f */
[----:B---3--:R-:W-:-:S04]  /*0550*/  FFMA R8, R27, R9, R8 ;  /* 0x000000091b087223 */ /* 0x008fc80000000008 */
[----:B----4-:R-:W-:-:S04]  /*0560*/  FFMA R13, R13, R10, R8 ;  /* 0x0000000a0d0d7223 */ /* 0x010fc80000000008 */
[----:B-----5:R-:W-:Y:S01]  /*0570*/  FFMA R23, R12, R11, R13 ;  /* 0x0000000b0c177223 */ /* 0x020fe2000000000d */
[----:B------:R-:W-:Y:S06]  /*0580*/  BAR.SYNC.DEFER_BLOCKING 0x0 ;  /* 0x0000000000007b1d */ /* 0x000fec0000010000 */
[----:B------:R-:W-:Y:S05]  /*0590*/  @P0 BRA `(.L_x_1) ;  /* 0xfffffffc00100947 */ /* 0x000fea000383ffff */
.L_x_0:
[----:B------:R-:W-:-:S04]  /*05a0*/  VIMNMX R3, PT, PT, R2, R5, !PT ;  /* 0x0000000502037248 */ /* 0x000fc80007fe0100 */
[----:B------:R-:W-:-:S13]  /*05b0*/  ISETP.GE.AND P0, PT, R3, R0, PT ;  /* 0x000000000300720c */ /* 0x000fda0003f06270 */
[----:B------:R-:W-:Y:S05]  /*05c0*/  @P0 EXIT ;  /* 0x000000000000094d */ /* 0x000fea0003800000 */
[----:B------:R-:W0:Y:S01]  /*05d0*/  LDC.64 R6, c[0x0][0x390] ;  /* 0x0000e400ff067b82 */ /* 0x000e220000000a00 */
[----:B------:R-:W-:-:S04]  /*05e0*/  IMAD R3, R2, R0, R5 ;  /* 0x0000000002037224 */ /* 0x000fc800078e0205 */
[----:B0-----:R-:W-:-:S05]  /*05f0*/  IMAD.WIDE R2, R3, 0x4, R6 ;  /* 0x0000000403027825 */ /* 0x001fca00078e0206 */
[----:B------:R-:W-:Y:S01]  /*0600*/  STG.E desc[UR8][R2.64], R23 ;  /* 0x0000001702007986 */ /* 0x000fe2000c101908 */
[----:B------:R-:W-:Y:S05]  /*0610*/  EXIT ;  /* 0x000000000000794d */ /* 0x000fea0003800000 */
.L_x_2:
[----:B------:R-:W-:-:S00]  /*0620*/  BRA `(.L_x_2) ;  /* 0xfffffffc00fc7947 */ /* 0x000fc0000383ffff */
[----:B------:R-:W-:-:S00]  /*0630*/  NOP ;  /* 0x0000000000007918 */ /* 0x000fc00000000000 */
        /* <DEDUP_REMOVED lines=12> */
.L_x_3:


//--------------------- .nv.shared._Z8mm_tiledIfEvPKT_S2_PS0_i --------------------------
	.section	.nv.shared._Z8mm_tiledIfEvPKT_S2_PS0_i,"aw",@nobits
	.sectionflags	@""
	.align	4
.nv.shared._Z8mm_tiledIfEvPKT_S2_PS0_i:
	.zero		3072


//--------------------- .nv.shared.reserved.0     --------------------------
	.section	.nv.shared.reserved.0,"aw",@nobits
	.weak		__nv_reservedSMEM_offset_0_alias
	.size		__nv_reservedSMEM_offset_0_alias, 0, 64
	.other		__nv_reservedSMEM_offset_0_alias,@"STO_CUDA_RESERVED_SHARED STV_DEFAULT"
__nv_reservedSMEM_offset_0_alias:
	.zero		0
	.zero		64


//--------------------- .nv.constant0._Z8mm_tiledIfEvPKT_S2_PS0_i --------------------------
	.section	.nv.constant0._Z8mm_tiledIfEvPKT_S2_PS0_i,"a",@progbits
	.sectionflags	@""
	.align	4
.nv.constant0._Z8mm_tiledIfEvPKT_S2_PS0_i:
	.zero		924


//--------------------- SYMBOLS --------------------------

	.type		.nv.reservedSmem.offset0,@object
	.size		.nv.reservedSmem.offset0,0x4
	.type		.nv.reservedSmem.cap,@object
	.size		.nv.reservedSmem.cap,0x4
